	.headerflags	@"EF_CUDA_TEXMODE_UNIFIED EF_CUDA_64BIT_ADDRESS EF_CUDA_ACCELERATORS EF_CUDA_SM90 EF_CUDA_VIRTUAL_SM(EF_CUDA_SM90)"
	.elftype	@"ET_EXEC"


//--------------------- .nv.info                  --------------------------
	.section	.nv.info,"",@"SHT_CUDA_INFO"
	.align	4


	//----- nvinfo : EIATTR_REGCOUNT
	.align		4
        /*0000*/ 	.byte	0x04, 0x2f
        /*0002*/ 	.short	(.L_1 - .L_0)
	.align		4
.L_0:
        /*0004*/ 	.word	index@(triton_poi_fused_max_pool2d_with_indices_18)
        /*0008*/ 	.word	0x0000001a


	//----- nvinfo : EIATTR_MIN_STACK_SIZE
	.align		4
.L_1:
        /*000c*/ 	.byte	0x04, 0x12
        /*000e*/ 	.short	(.L_3 - .L_2)
	.align		4
.L_2:
        /*0010*/ 	.word	index@(triton_poi_fused_max_pool2d_with_indices_18)
        /*0014*/ 	.word	0x00000000


	//----- nvinfo : EIATTR_FRAME_SIZE
	.align		4
.L_3:
        /*0018*/ 	.byte	0x04, 0x11
        /*001a*/ 	.short	(.L_5 - .L_4)
	.align		4
.L_4:
        /*001c*/ 	.word	index@(triton_poi_fused_max_pool2d_with_indices_18)
        /*0020*/ 	.word	0x00000000


	//----- nvinfo : EIATTR_MIN_STACK_SIZE
	.align		4
.L_5:
        /*0024*/ 	.byte	0x04, 0x12
        /*0026*/ 	.short	(.L_7 - .L_6)
	.align		4
.L_6:
        /*0028*/ 	.word	index@(triton_poi_fused_max_pool2d_with_indices_18)
        /*002c*/ 	.word	0x00000000
.L_7:


//--------------------- .nv.info.triton_poi_fused_max_pool2d_with_indices_18 --------------------------
	.section	.nv.info.triton_poi_fused_max_pool2d_with_indices_18,"",@"SHT_CUDA_INFO"
	.sectionflags	@""
	.align	4


	//----- nvinfo : EIATTR_CUDA_API_VERSION
	.align		4
        /*0000*/ 	.byte	0x04, 0x37
        /*0002*/ 	.short	(.L_9 - .L_8)
.L_8:
        /*0004*/ 	.word	0x0000007c


	//----- nvinfo : EIATTR_KPARAM_INFO
	.align		4
.L_9:
        /*0008*/ 	.byte	0x04, 0x17
        /*000a*/ 	.short	(.L_11 - .L_10)
.L_10:
        /*000c*/ 	.word	0x00000000
        /*0010*/ 	.short	0x0002
        /*0012*/ 	.short	0x0010
        /*0014*/ 	.byte	0x00, 0xf0, 0x11, 0x00


	//----- nvinfo : EIATTR_KPARAM_INFO
	.align		4
.L_11:
        /*0018*/ 	.byte	0x04, 0x17
        /*001a*/ 	.short	(.L_13 - .L_12)
.L_12:
        /*001c*/ 	.word	0x00000000
        /*0020*/ 	.short	0x0001
        /*0022*/ 	.short	0x0008
        /*0024*/ 	.byte	0x00, 0xf4, 0x21, 0x00


	//----- nvinfo : EIATTR_KPARAM_INFO
	.align		4
.L_13:
        /*0028*/ 	.byte	0x04, 0x17
        /*002a*/ 	.short	(.L_15 - .L_14)
.L_14:
        /*002c*/ 	.word	0x00000000
        /*0030*/ 	.short	0x0000
        /*0032*/ 	.short	0x0000
        /*0034*/ 	.byte	0x00, 0xf4, 0x21, 0x00


	//----- nvinfo : EIATTR_SPARSE_MMA_MASK
	.align		4
.L_15:
        /*0038*/ 	.byte	0x03, 0x50
        /*003a*/ 	.short	0x0000


	//----- nvinfo : EIATTR_MAXREG_COUNT
	.align		4
        /*003c*/ 	.byte	0x03, 0x1b
        /*003e*/ 	.short	0x00ff


	//----- nvinfo : EIATTR_EXIT_INSTR_OFFSETS
	.align		4
        /*0040*/ 	.byte	0x04, 0x1c
        /*0042*/ 	.short	(.L_17 - .L_16)


	//   ....[0]....
.L_16:
        /*0044*/ 	.word	0x00000940


	//----- nvinfo : EIATTR_REQNTID
	.align		4
.L_17:
        /*0048*/ 	.byte	0x04, 0x10
        /*004a*/ 	.short	(.L_19 - .L_18)
.L_18:
        /*004c*/ 	.word	0x00000100
        /*0050*/ 	.word	0x00000001
        /*0054*/ 	.word	0x00000001


	//----- nvinfo : EIATTR_CBANK_PARAM_SIZE
	.align		4
.L_19:
        /*0058*/ 	.byte	0x03, 0x19
        /*005a*/ 	.short	0x0014


	//----- nvinfo : EIATTR_PARAM_CBANK
	.align		4
        /*005c*/ 	.byte	0x04, 0x0a
        /*005e*/ 	.short	(.L_21 - .L_20)
	.align		4
.L_20:
        /*0060*/ 	.word	index@(.nv.constant0.triton_poi_fused_max_pool2d_with_indices_18)
        /*0064*/ 	.short	0x0210
        /*0066*/ 	.short	0x0014


	//----- nvinfo : EIATTR_SW_WAR
	.align		4
.L_21:
        /*0068*/ 	.byte	0x04, 0x36
        /*006a*/ 	.short	(.L_23 - .L_22)
.L_22:
        /*006c*/ 	.word	0x00000008
.L_23:


//--------------------- .nv.callgraph             --------------------------
	.section	.nv.callgraph,"",@"SHT_CUDA_CALLGRAPH"
	.align	4
	.sectionentsize	8
	.align		4
        /*0000*/ 	.word	0x00000000
	.align		4
        /*0004*/ 	.word	0xffffffff
	.align		4
        /*0008*/ 	.word	0x00000000
	.align		4
        /*000c*/ 	.word	0xfffffffe
	.align		4
        /*0010*/ 	.word	0x00000000
	.align		4
        /*0014*/ 	.word	0xfffffffd
	.align		4
        /*0018*/ 	.word	0x00000000
	.align		4
        /*001c*/ 	.word	0xfffffffc


//--------------------- .text.triton_poi_fused_max_pool2d_with_indices_18 --------------------------
	.section	.text.triton_poi_fused_max_pool2d_with_indices_18,"ax",@progbits
	.align	128
        .global         triton_poi_fused_max_pool2d_with_indices_18
        .type           triton_poi_fused_max_pool2d_with_indices_18,@function
        .size           triton_poi_fused_max_pool2d_with_indices_18,(.L_x_1 - triton_poi_fused_max_pool2d_with_indices_18)
        .other          triton_poi_fused_max_pool2d_with_indices_18,@"STO_CUDA_ENTRY STV_DEFAULT"
triton_poi_fused_max_pool2d_with_indices_18:
.text.triton_poi_fused_max_pool2d_with_indices_18:
[----:B------:R-:W-:Y:S01]  /*0000*/  LDC R1, c[0x0][0x28] ;  /* 0x00000a00ff017b82 */ /* 0x000fe20000000800 */
[----:B------:R-:W1:Y:S01]  /*0010*/  S2R R0, SR_TID.X ;  /* 0x0000000000007919 */ /* 0x000e620000002100 */
[----:B------:R-:W-:Y:S01]  /*0020*/  ULDC.64 UR4, c[0x0][0x208] ;  /* 0x0000820000047ab9 */ /* 0x000fe20000000a00 */
[----:B------:R-:W2:Y:S01]  /*0030*/  S2R R5, SR_CTAID.X ;  /* 0x0000000000057919 */ /* 0x000ea20000002500 */
[----:B-1----:R-:W-:Y:S01]  /*0040*/  IMAD.SHL.U32 R0, R0, 0x2, RZ ;  /* 0x0000000200007824 */ /* 0x002fe200078e00ff */
[----:B--2---:R-:W-:-:S04]  /*0050*/  SHF.R.S32.HI R3, RZ, 0x16, R5 ;  /* 0x00000016ff037819 */ /* 0x004fc80000011405 */
[----:B------:R-:W-:Y:S02]  /*0060*/  LOP3.LUT R0, R0, 0x1fe, RZ, 0xc0, !PT ;  /* 0x000001fe00007812 */ /* 0x000fe400078ec0ff */
[----:B------:R-:W-:-:S03]  /*0070*/  SGXT R3, R3, 0x1 ;  /* 0x000000010303781a */ /* 0x000fc60000000200 */
[----:B------:R-:W-:-:S04]  /*0080*/  IMAD R0, R5, 0x200, R0 ;  /* 0x0000020005007824 */ /* 0x000fc800078e0200 */
[----:B------:R-:W-:Y:S01]  /*0090*/  IMAD.HI R4, R0, 0x66666667, RZ ;  /* 0x6666666700047827 */ /* 0x000fe200078e02ff */
[----:B------:R-:W-:-:S03]  /*00a0*/  LEA.HI R3, R3, R0, RZ, 0x9 ;  /* 0x0000000003037211 */ /* 0x000fc600078f48ff */
[----:B------:R-:W-:Y:S01]  /*00b0*/  IMAD.HI R2, R0, 0x51eb851f, RZ ;  /* 0x51eb851f00027827 */ /* 0x000fe200078e02ff */
[----:B------:R-:W-:Y:S02]  /*00c0*/  SHF.R.S32.HI R9, RZ, 0x9, R3 ;  /* 0x00000009ff097819 */ /* 0x000fe40000011403 */
[----:B------:R-:W-:-:S03]  /*00d0*/  SHF.R.U32.HI R5, RZ, 0x1f, R4 ;  /* 0x0000001fff057819 */ /* 0x000fc60000011604 */
[----:B------:R-:W-:Y:S01]  /*00e0*/  IMAD.HI R8, R9, 0x66666667, RZ ;  /* 0x6666666709087827 */ /* 0x000fe200078e02ff */
[----:B------:R-:W-:Y:S02]  /*00f0*/  LEA.HI.SX32 R7, R4, R5, 0x15 ;  /* 0x0000000504077211 */ /* 0x000fe400078faaff */
[----:B------:R-:W-:Y:S02]  /*0100*/  SHF.R.U32.HI R5, RZ, 0x1f, R2 ;  /* 0x0000001fff057819 */ /* 0x000fe40000011602 */
[----:B------:R-:W-:Y:S01]  /*0110*/  SHF.R.U32.HI R11, RZ, 0x1f, R8 ;  /* 0x0000001fff0b7819 */ /* 0x000fe20000011608 */
[----:B------:R-:W-:Y:S01]  /*0120*/  IMAD.HI R6, R7, 0x66666667, RZ ;  /* 0x6666666707067827 */ /* 0x000fe200078e02ff */
[----:B------:R-:W-:Y:S02]  /*0130*/  LEA.HI R4, R2, R5, RZ, 0x12 ;  /* 0x0000000502047211 */ /* 0x000fe400078f90ff */
[----:B------:R-:W-:Y:S02]  /*0140*/  LOP3.LUT R5, R3, 0xfffffe00, RZ, 0xc0, !PT ;  /* 0xfffffe0003057812 */ /* 0x000fe400078ec0ff */
[----:B------:R-:W1:Y:S01]  /*0150*/  LDC.64 R2, c[0x0][0x210] ;  /* 0x00008400ff027b82 */ /* 0x000e620000000a00 */
[----:B------:R-:W-:-:S02]  /*0160*/  LEA.HI.SX32 R10, R8, R11, 0x1e ;  /* 0x0000000b080a7211 */ /* 0x000fc400078ff2ff */
[----:B------:R-:W-:Y:S01]  /*0170*/  SHF.R.U32.HI R11, RZ, 0x1f, R6 ;  /* 0x0000001fff0b7819 */ /* 0x000fe20000011606 */
[----:B------:R-:W-:Y:S02]  /*0180*/  IMAD.IADD R5, R0, 0x1, -R5 ;  /* 0x0000000100057824 */ /* 0x000fe400078e0a05 */
[----:B------:R-:W-:Y:S01]  /*0190*/  IMAD R9, R10, -0xa, R9 ;  /* 0xfffffff60a097824 */ /* 0x000fe200078e0209 */
[----:B------:R-:W-:Y:S01]  /*01a0*/  LEA.HI.SX32 R8, R6, R11, 0x1e ;  /* 0x0000000b06087211 */ /* 0x000fe200078ff2ff */
[----:B------:R-:W-:Y:S01]  /*01b0*/  IMAD R6, R4, 0x200000, R5 ;  /* 0x0020000004067824 */ /* 0x000fe200078e0205 */
[----:B------:R-:W-:Y:S02]  /*01c0*/  CS2R R10, SRZ ;  /* 0x00000000000a7805 */ /* 0x000fe4000001ff00 */
[C---:B------:R-:W-:Y:S01]  /*01d0*/  ISETP.GT.AND P1, PT, R9.reuse, RZ, PT ;  /* 0x000000ff0900720c */ /* 0x040fe20003f24270 */
[----:B------:R-:W-:Y:S01]  /*01e0*/  IMAD R4, R8, -0xa, R7 ;  /* 0xfffffff608047824 */ /* 0x000fe200078e0207 */
[C---:B------:R-:W-:Y:S01]  /*01f0*/  ISETP.GT.AND P2, PT, R9.reuse, -0x1, PT ;  /* 0xffffffff0900780c */ /* 0x040fe20003f44270 */
[----:B------:R-:W-:Y:S01]  /*0200*/  IMAD R5, R9, 0xe00, R6 ;  /* 0x00000e0009057824 */ /* 0x000fe200078e0206 */
[----:B------:R-:W-:-:S02]  /*0210*/  CS2R R6, SRZ ;  /* 0x0000000000067805 */ /* 0x000fc4000001ff00 */
[C---:B------:R-:W-:Y:S01]  /*0220*/  ISETP.GT.AND P4, PT, R4.reuse, RZ, P1 ;  /* 0x000000ff0400720c */ /* 0x040fe20000f84270 */
[C---:B------:R-:W-:Y:S01]  /*0230*/  IMAD R5, R4.reuse, 0x38000, R5 ;  /* 0x0003800004057824 */ /* 0x040fe200078e0205 */
[----:B------:R-:W-:-:S03]  /*0240*/  ISETP.GT.AND P6, PT, R4, RZ, P2 ;  /* 0x000000ff0400720c */ /* 0x000fc600017c4270 */
[C---:B------:R-:W-:Y:S02]  /*0250*/  VIADD R15, R5.reuse, 0xffff7e00 ;  /* 0xffff7e00050f7836 */ /* 0x040fe40000000000 */
[----:B------:R-:W-:Y:S02]  /*0260*/  VIADD R17, R5, 0xffff8000 ;  /* 0xffff800005117836 */ /* 0x000fe40000000000 */
[----:B-1----:R-:W-:-:S04]  /*0270*/  IMAD.WIDE R14, R15, 0x4, R2 ;  /* 0x000000040f0e7825 */ /* 0x002fc800078e0202 */
[----:B------:R-:W-:Y:S01]  /*0280*/  IMAD.WIDE R16, R17, 0x4, R2 ;  /* 0x0000000411107825 */ /* 0x000fe200078e0202 */
[----:B------:R-:W2:Y:S01]  /*0290*/  @P4 LDG.E.64 R10, desc[UR4][R14.64] ;  /* 0x000000040e0a4981 */ /* 0x000ea2000c1e1b00 */
[----:B------:R-:W-:-:S03]  /*02a0*/  ISETP.GE.U32.AND P0, PT, R9, 0x9, PT ;  /* 0x000000090900780c */ /* 0x000fc60003f06070 */
[----:B------:R1:W3:Y:S01]  /*02b0*/  @P6 LDG.E.64 R6, desc[UR4][R16.64] ;  /* 0x0000000410066981 */ /* 0x0002e2000c1e1b00 */
[----:B------:R-:W-:Y:S01]  /*02c0*/  ISETP.GT.AND P5, PT, R4, RZ, !P0 ;  /* 0x000000ff0400720c */ /* 0x000fe200047a4270 */
[----:B------:R-:W-:Y:S01]  /*02d0*/  VIADD R19, R5, 0xffff8200 ;  /* 0xffff820005137836 */ /* 0x000fe20000000000 */
[----:B------:R-:W-:-:S03]  /*02e0*/  CS2R R12, SRZ ;  /* 0x00000000000c7805 */ /* 0x000fc6000001ff00 */
[----:B------:R-:W-:-:S08]  /*02f0*/  IMAD.WIDE R18, R19, 0x4, R2 ;  /* 0x0000000413127825 */ /* 0x000fd000078e0202 */
[----:B------:R4:W5:Y:S01]  /*0300*/  @P5 LDG.E.64 R12, desc[UR4][R18.64] ;  /* 0x00000004120c5981 */ /* 0x000962000c1e1b00 */
[----:B------:R-:W-:Y:S01]  /*0310*/  LOP3.LUT R9, R4, R9, RZ, 0xfc, !PT ;  /* 0x0000000904097212 */ /* 0x000fe200078efcff */
[----:B-1----:R-:W-:-:S04]  /*0320*/  IMAD.WIDE R16, R5, 0x4, R2 ;  /* 0x0000000405107825 */ /* 0x002fc800078e0202 */
[----:B----4-:R-:W-:-:S04]  /*0330*/  VIADD R19, R5, 0x200 ;  /* 0x0000020005137836 */ /* 0x010fc80000000000 */
[----:B------:R-:W-:Y:S01]  /*0340*/  IMAD.WIDE R18, R19, 0x4, R2 ;  /* 0x0000000413127825 */ /* 0x000fe200078e0202 */
[----:B------:R-:W-:-:S03]  /*0350*/  ISETP.LT.U32.AND P2, PT, R4, 0x9, P2 ;  /* 0x000000090400780c */ /* 0x000fc60001741070 */
[----:B------:R-:W-:Y:S01]  /*0360*/  VIADD R23, R5, 0x8200 ;  /* 0x0000820005177836 */ /* 0x000fe20000000000 */
[----:B--2---:R-:W-:Y:S02]  /*0370*/  SEL R10, R10, 0xff800000, P4 ;  /* 0xff8000000a0a7807 */ /* 0x004fe40002000000 */
[----:B------:R-:W-:Y:S02]  /*0380*/  SEL R15, R11, 0xff800000, P4 ;  /* 0xff8000000b0f7807 */ /* 0x000fe40002000000 */
[----:B---3--:R-:W-:Y:S02]  /*0390*/  SEL R21, R6, 0xff800000, P6 ;  /* 0xff80000006157807 */ /* 0x008fe40003000000 */
[----:B------:R-:W-:Y:S02]  /*03a0*/  SEL R8, R7, 0xff800000, P6 ;  /* 0xff80000007087807 */ /* 0x000fe40003000000 */
[----:B------:R-:W-:Y:S02]  /*03b0*/  CS2R R6, SRZ ;  /* 0x0000000000067805 */ /* 0x000fe4000001ff00 */
[----:B------:R-:W-:-:S02]  /*03c0*/  FSETP.GT.AND P3, PT, R21, R10, PT ;  /* 0x0000000a1500720b */ /* 0x000fc40003f64000 */
[----:B------:R-:W-:Y:S02]  /*03d0*/  FSETP.NAN.AND P6, PT, R21, R21, PT ;  /* 0x000000151500720b */ /* 0x000fe40003fc8000 */
[----:B------:R-:W-:Y:S02]  /*03e0*/  FSETP.GT.AND P4, PT, R8, R15, PT ;  /* 0x0000000f0800720b */ /* 0x000fe40003f84000 */
[----:B-----5:R-:W-:Y:S01]  /*03f0*/  SEL R11, R13, 0xff800000, P5 ;  /* 0xff8000000d0b7807 */ /* 0x020fe20002800000 */
[----:B------:R-:W-:-:S06]  /*0400*/  VIADD R13, R5, 0xfffffe00 ;  /* 0xfffffe00050d7836 */ /* 0x000fcc0000000000 */
[----:B------:R-:W-:Y:S02]  /*0410*/  @!P3 FSEL R21, R21, R10, P6 ;  /* 0x0000000a1515b208 */ /* 0x000fe40003000000 */
[----:B------:R-:W-:Y:S02]  /*0420*/  ISETP.GT.AND P3, PT, R4, -0x1, P1 ;  /* 0xffffffff0400780c */ /* 0x000fe40000f64270 */
[----:B------:R-:W-:Y:S01]  /*0430*/  SEL R10, R12, 0xff800000, P5 ;  /* 0xff8000000c0a7807 */ /* 0x000fe20002800000 */
[----:B------:R-:W-:Y:S01]  /*0440*/  IMAD.WIDE R12, R13, 0x4, R2 ;  /* 0x000000040d0c7825 */ /* 0x000fe200078e0202 */
[----:B------:R-:W-:Y:S02]  /*0450*/  FSETP.NAN.AND P6, PT, R8, R8, PT ;  /* 0x000000080800720b */ /* 0x000fe40003fc8000 */
[----:B------:R-:W-:Y:S02]  /*0460*/  FSETP.NAN.AND P5, PT, R10, R10, PT ;  /* 0x0000000a0a00720b */ /* 0x000fe40003fa8000 */
[----:B------:R-:W-:-:S02]  /*0470*/  @!P4 FSEL R8, R8, R15, P6 ;  /* 0x0000000f0808c208 */ /* 0x000fc40003000000 */
[----:B------:R-:W-:-:S03]  /*0480*/  FSETP.NAN.AND P6, PT, R11, R11, PT ;  /* 0x0000000b0b00720b */ /* 0x000fc60003fc8000 */
[----:B------:R1:W2:Y:S01]  /*0490*/  @P3 LDG.E.64 R6, desc[UR4][R12.64] ;  /* 0x000000040c063981 */ /* 0x0002a2000c1e1b00 */
[----:B------:R-:W-:-:S05]  /*04a0*/  FSETP.GEU.AND P4, PT, R21, R10, PT ;  /* 0x0000000a1500720b */ /* 0x000fca0003f8e000 */
[----:B------:R-:W-:Y:S02]  /*04b0*/  @!P5 FSEL R10, R10, R21, !P4 ;  /* 0x000000150a0ad208 */ /* 0x000fe40006000000 */
[----:B------:R-:W-:Y:S02]  /*04c0*/  ISETP.GT.AND P4, PT, R9, -0x1, PT ;  /* 0xffffffff0900780c */ /* 0x000fe40003f84270 */
[----:B------:R-:W-:-:S04]  /*04d0*/  FSETP.GEU.AND P5, PT, R8, R11, PT ;  /* 0x0000000b0800720b */ /* 0x000fc80003fae000 */
[----:B------:R-:W-:Y:S02]  /*04e0*/  @!P6 FSEL R11, R11, R8, !P5 ;  /* 0x000000080b0be208 */ /* 0x000fe40006800000 */
[----:B------:R-:W-:Y:S02]  /*04f0*/  CS2R R8, SRZ ;  /* 0x0000000000087805 */ /* 0x000fe4000001ff00 */
[C---:B------:R-:W-:Y:S02]  /*0500*/  ISETP.GT.AND P5, PT, R4.reuse, -0x1, !P0 ;  /* 0xffffffff0400780c */ /* 0x040fe400047a4270 */
[----:B-1----:R-:W-:Y:S02]  /*0510*/  CS2R R12, SRZ ;  /* 0x00000000000c7805 */ /* 0x002fe4000001ff00 */
[----:B------:R1:W3:Y:S01]  /*0520*/  @P4 LDG.E.64 R8, desc[UR4][R16.64] ;  /* 0x0000000410084981 */ /* 0x0002e2000c1e1b00 */
[----:B------:R-:W-:Y:S01]  /*0530*/  ISETP.LT.U32.AND P1, PT, R4, 0x9, P1 ;  /* 0x000000090400780c */ /* 0x000fe20000f21070 */
[----:B------:R-:W-:Y:S01]  /*0540*/  VIADD R21, R5, 0x7e00 ;  /* 0x00007e0005157836 */ /* 0x000fe20000000000 */
[----:B------:R-:W-:-:S06]  /*0550*/  CS2R R14, SRZ ;  /* 0x00000000000e7805 */ /* 0x000fcc000001ff00 */
[----:B------:R4:W5:Y:S01]  /*0560*/  @P5 LDG.E.64 R12, desc[UR4][R18.64] ;  /* 0x00000004120c5981 */ /* 0x000962000c1e1b00 */
[----:B------:R-:W-:-:S05]  /*0570*/  IMAD.WIDE R20, R21, 0x4, R2 ;  /* 0x0000000415147825 */ /* 0x000fca00078e0202 */
[----:B------:R2:W5:Y:S01]  /*0580*/  @P1 LDG.E.64 R14, desc[UR4][R20.64] ;  /* 0x00000004140e1981 */ /* 0x000562000c1e1b00 */
[----:B-1----:R-:W-:Y:S01]  /*0590*/  VIADD R17, R5, 0x8000 ;  /* 0x0000800005117836 */ /* 0x002fe20000000000 */
[----:B------:R-:W-:Y:S02]  /*05a0*/  ISETP.LT.U32.AND P0, PT, R4, 0x9, !P0 ;  /* 0x000000090400780c */ /* 0x000fe40004701070 */
[----:B------:R-:W-:Y:S01]  /*05b0*/  CS2R R4, SRZ ;  /* 0x0000000000047805 */ /* 0x000fe2000001ff00 */
[----:B----4-:R-:W-:-:S04]  /*05c0*/  IMAD.WIDE R18, R23, 0x4, R2 ;  /* 0x0000000417127825 */ /* 0x010fc800078e0202 */
[----:B------:R-:W-:Y:S01]  /*05d0*/  IMAD.WIDE R16, R17, 0x4, R2 ;  /* 0x0000000411107825 */ /* 0x000fe200078e0202 */
[----:B------:R-:W-:-:S04]  /*05e0*/  CS2R R2, SRZ ;  /* 0x0000000000027805 */ /* 0x000fc8000001ff00 */
[----:B------:R-:W4:Y:S04]  /*05f0*/  @P2 LDG.E.64 R4, desc[UR4][R16.64] ;  /* 0x0000000410042981 */ /* 0x000f28000c1e1b00 */
[----:B------:R-:W4:Y:S01]  /*0600*/  @P0 LDG.E.64 R2, desc[UR4][R18.64] ;  /* 0x0000000412020981 */ /* 0x000f22000c1e1b00 */
[----:B--2---:R-:W-:Y:S02]  /*0610*/  SEL R21, R6, 0xff800000, P3 ;  /* 0xff80000006157807 */ /* 0x004fe40001800000 */
[----:B------:R-:W-:Y:S02]  /*0620*/  SEL R6, R7, 0xff800000, P3 ;  /* 0xff80000007067807 */ /* 0x000fe40001800000 */
[-C--:B------:R-:W-:Y:S02]  /*0630*/  FSETP.NAN.AND P6, PT, R21, R21.reuse, PT ;  /* 0x000000151500720b */ /* 0x080fe40003fc8000 */
[----:B------:R-:W-:-:S11]  /*0640*/  FSETP.GEU.AND P3, PT, R10, R21, PT ;  /* 0x000000150a00720b */ /* 0x000fd60003f6e000 */
[----:B------:R-:W-:Y:S02]  /*0650*/  @!P6 FSEL R21, R21, R10, !P3 ;  /* 0x0000000a1515e208 */ /* 0x000fe40005800000 */
[----:B------:R-:W-:Y:S02]  /*0660*/  FSETP.NAN.AND P6, PT, R6, R6, PT ;  /* 0x000000060600720b */ /* 0x000fe40003fc8000 */
[----:B---3--:R-:W-:Y:S02]  /*0670*/  SEL R8, R8, 0xff800000, P4 ;  /* 0xff80000008087807 */ /* 0x008fe40002000000 */
[----:B------:R-:W-:Y:S02]  /*0680*/  SEL R9, R9, 0xff800000, P4 ;  /* 0xff80000009097807 */ /* 0x000fe40002000000 */
[----:B------:R-:W-:Y:S02]  /*0690*/  FSETP.NAN.AND P3, PT, R8, R8, PT ;  /* 0x000000080800720b */ /* 0x000fe40003f68000 */
[----:B------:R-:W-:-:S02]  /*06a0*/  FSETP.GEU.AND P4, PT, R11, R6, PT ;  /* 0x000000060b00720b */ /* 0x000fc40003f8e000 */
[----:B-----5:R-:W-:Y:S02]  /*06b0*/  SEL R7, R12, 0xff800000, P5 ;  /* 0xff8000000c077807 */ /* 0x020fe40002800000 */
[----:B------:R-:W-:Y:S02]  /*06c0*/  SEL R10, R13, 0xff800000, P5 ;  /* 0xff8000000d0a7807 */ /* 0x000fe40002800000 */
[----:B------:R-:W-:Y:S02]  /*06d0*/  FSETP.NAN.AND P5, PT, R9, R9, PT ;  /* 0x000000090900720b */ /* 0x000fe40003fa8000 */
[----:B------:R-:W-:Y:S02]  /*06e0*/  @!P6 FSEL R6, R6, R11, !P4 ;  /* 0x0000000b0606e208 */ /* 0x000fe40006000000 */
[----:B------:R-:W-:Y:S02]  /*06f0*/  FSETP.NAN.AND P4, PT, R7, R7, PT ;  /* 0x000000070700720b */ /* 0x000fe40003f88000 */
[----:B------:R-:W-:-:S02]  /*0700*/  FSETP.GEU.AND P6, PT, R21, R8, PT ;  /* 0x000000081500720b */ /* 0x000fc40003fce000 */
[----:B------:R-:W-:Y:S02]  /*0710*/  SEL R14, R14, 0xff800000, P1 ;  /* 0xff8000000e0e7807 */ /* 0x000fe40000800000 */
[----:B------:R-:W-:Y:S02]  /*0720*/  @!P3 FSEL R8, R8, R21, !P6 ;  /* 0x000000150808b208 */ /* 0x000fe40007000000 */
[----:B------:R-:W-:Y:S02]  /*0730*/  SEL R15, R15, 0xff800000, P1 ;  /* 0xff8000000f0f7807 */ /* 0x000fe40000800000 */
[----:B------:R-:W-:Y:S02]  /*0740*/  FSETP.NAN.AND P1, PT, R10, R10, PT ;  /* 0x0000000a0a00720b */ /* 0x000fe40003f28000 */
[----:B------:R-:W-:Y:S02]  /*0750*/  FSETP.GEU.AND P3, PT, R6, R9, PT ;  /* 0x000000090600720b */ /* 0x000fe40003f6e000 */
[----:B------:R-:W-:-:S02]  /*0760*/  FSETP.GEU.AND P6, PT, R8, R7, PT ;  /* 0x000000070800720b */ /* 0x000fc40003fce000 */
[----:B------:R-:W-:Y:S02]  /*0770*/  @!P5 FSEL R9, R9, R6, !P3 ;  /* 0x000000060909d208 */ /* 0x000fe40005800000 */
[----:B------:R-:W-:Y:S02]  /*0780*/  @!P4 FSEL R7, R7, R8, !P6 ;  /* 0x000000080707c208 */ /* 0x000fe40007000000 */
[----:B------:R-:W-:Y:S02]  /*0790*/  FSETP.NAN.AND P4, PT, R14, R14, PT ;  /* 0x0000000e0e00720b */ /* 0x000fe40003f88000 */
[----:B------:R-:W-:Y:S02]  /*07a0*/  FSETP.NAN.AND P3, PT, R15, R15, PT ;  /* 0x0000000f0f00720b */ /* 0x000fe40003f68000 */
[----:B------:R-:W-:Y:S02]  /*07b0*/  FSETP.GEU.AND P5, PT, R9, R10, PT ;  /* 0x0000000a0900720b */ /* 0x000fe40003fae000 */
[----:B----4-:R-:W-:-:S02]  /*07c0*/  SEL R11, R4, 0xff800000, P2 ;  /* 0xff800000040b7807 */ /* 0x010fc40001000000 */
[----:B------:R-:W-:Y:S02]  /*07d0*/  SEL R6, R5, 0xff800000, P2 ;  /* 0xff80000005067807 */ /* 0x000fe40001000000 */
[----:B------:R-:W1:Y:S01]  /*07e0*/  LDC.64 R4, c[0x0][0x218] ;  /* 0x00008600ff047b82 */ /* 0x000e620000000a00 */
[----:B------:R-:W-:Y:S02]  /*07f0*/  @!P1 FSEL R10, R10, R9, !P5 ;  /* 0x000000090a0a9208 */ /* 0x000fe40006800000 */
[----:B------:R-:W-:Y:S02]  /*0800*/  FSETP.NAN.AND P2, PT, R11, R11, PT ;  /* 0x0000000b0b00720b */ /* 0x000fe40003f48000 */
[----:B------:R-:W-:Y:S02]  /*0810*/  FSETP.NAN.AND P1, PT, R6, R6, PT ;  /* 0x000000060600720b */ /* 0x000fe40003f28000 */
[----:B------:R-:W-:Y:S02]  /*0820*/  FSETP.GEU.AND P6, PT, R10, R15, PT ;  /* 0x0000000f0a00720b */ /* 0x000fe40003fce000 */
[----:B------:R-:W-:-:S02]  /*0830*/  FSETP.GEU.AND P5, PT, R7, R14, PT ;  /* 0x0000000e0700720b */ /* 0x000fc40003fae000 */
[----:B------:R-:W-:Y:S02]  /*0840*/  SEL R8, R2, 0xff800000, P0 ;  /* 0xff80000002087807 */ /* 0x000fe40000000000 */
[----:B------:R-:W-:Y:S02]  /*0850*/  SEL R9, R3, 0xff800000, P0 ;  /* 0xff80000003097807 */ /* 0x000fe40000000000 */
[----:B------:R-:W-:Y:S02]  /*0860*/  @!P3 FSEL R15, R15, R10, !P6 ;  /* 0x0000000a0f0fb208 */ /* 0x000fe40007000000 */
[----:B------:R-:W-:Y:S02]  /*0870*/  @!P4 FSEL R14, R14, R7, !P5 ;  /* 0x000000070e0ec208 */ /* 0x000fe40006800000 */
[----:B------:R-:W-:Y:S02]  /*0880*/  FSETP.NAN.AND P0, PT, R9, R9, PT ;  /* 0x000000090900720b */ /* 0x000fe40003f08000 */
[----:B------:R-:W-:-:S02]  /*0890*/  FSETP.NAN.AND P3, PT, R8, R8, PT ;  /* 0x000000080800720b */ /* 0x000fc40003f68000 */
[----:B------:R-:W-:Y:S01]  /*08a0*/  FSETP.GEU.AND P5, PT, R15, R6, PT ;  /* 0x000000060f00720b */ /* 0x000fe20003fae000 */
[----:B-1----:R-:W-:Y:S01]  /*08b0*/  IMAD.WIDE R2, R0, 0x4, R4 ;  /* 0x0000000400027825 */ /* 0x002fe200078e0204 */
[----:B------:R-:W-:Y:S02]  /*08c0*/  FSETP.GEU.AND P4, PT, R14, R11, PT ;  /* 0x0000000b0e00720b */ /* 0x000fe40003f8e000 */
[----:B------:R-:W-:Y:S02]  /*08d0*/  @!P1 FSEL R6, R6, R15, !P5 ;  /* 0x0000000f06069208 */ /* 0x000fe40006800000 */
[----:B------:R-:W-:Y:S02]  /*08e0*/  @!P2 FSEL R11, R11, R14, !P4 ;  /* 0x0000000e0b0ba208 */ /* 0x000fe40006000000 */
[----:B------:R-:W-:Y:S02]  /*08f0*/  FSETP.GEU.AND P2, PT, R6, R9, PT ;  /* 0x000000090600720b */ /* 0x000fe40003f4e000 */
[----:B------:R-:W-:-:S02]  /*0900*/  FSETP.GEU.AND P1, PT, R11, R8, PT ;  /* 0x000000080b00720b */ /* 0x000fc40003f2e000 */
[----:B------:R-:W-:Y:S02]  /*0910*/  @!P0 SEL R9, R9, R6, !P2 ;  /* 0x0000000609098207 */ /* 0x000fe40005000000 */
[----:B------:R-:W-:-:S05]  /*0920*/  @!P3 SEL R8, R8, R11, !P1 ;  /* 0x0000000b0808b207 */ /* 0x000fca0004800000 */
[----:B------:R-:W-:Y:S01]  /*0930*/  STG.E.64 desc[UR4][R2.64], R8 ;  /* 0x0000000802007986 */ /* 0x000fe2000c101b04 */
[----:B------:R-:W-:Y:S05]  /*0940*/  EXIT ;  /* 0x000000000000794d */ /* 0x000fea0003800000 */
.L_x_0:
[----:B------:R-:W-:-:S00]  /*0950*/  BRA `(.L_x_0) ;  /* 0xfffffffc00fc7947 */ /* 0x000fc0000383ffff */
[----:B------:R-:W-:-:S00]  /*0960*/  NOP ;  /* 0x0000000000007918 */ /* 0x000fc00000000000 */
        /* <DEDUP_REMOVED lines=9> */
.L_x_1:


//--------------------- .nv.constant0.triton_poi_fused_max_pool2d_with_indices_18 --------------------------
	.section	.nv.constant0.triton_poi_fused_max_pool2d_with_indices_18,"a",@progbits
	.sectionflags	@""
	.align	4
.nv.constant0.triton_poi_fused_max_pool2d_with_indices_18:
	.zero		548
